//
// Generated by NVIDIA NVVM Compiler
//
// Compiler Build ID: CL-36424714
// Cuda compilation tools, release 13.0, V13.0.88
// Based on NVVM 20.0.0
//

.version 9.0
.target sm_100
.address_size 64

	// .globl	_Z10alloc_spinPPi
.extern .func  (.param .b32 func_retval0) vprintf
(
	.param .b64 vprintf_param_0,
	.param .b64 vprintf_param_1
)
;
.global .align 1 .b8 $str[15] = {71, 80, 85, 97, 115, 115, 101, 114, 116, 58, 32, 37, 100, 10};
.global .align 1 .b8 $str$1[24] = {42, 115, 104, 97, 114, 101, 100, 32, 112, 116, 114, 32, 105, 115, 32, 110, 111, 119, 58, 32, 37, 112, 10};
.global .align 1 .b8 $str$2[41] = {65, 116, 116, 101, 109, 112, 116, 105, 110, 103, 32, 116, 111, 32, 100, 101, 114, 101, 102, 101, 114, 101, 110, 99, 101, 32, 115, 104, 97, 114, 101, 100, 32, 112, 116, 114, 32, 45, 62, 32};
.global .align 1 .b8 $str$3[17] = {42, 115, 104, 97, 114, 101, 100, 95, 112, 116, 114, 58, 32, 37, 112, 10};
.global .align 1 .b8 $str$4[7] = {105, 58, 32, 37, 100, 10};

.visible .entry _Z10alloc_spinPPi(
	.param .u64 .ptr .align 1 _Z10alloc_spinPPi_param_0
)
{
	.local .align 8 .b8 	__local_depot0[16];
	.reg .b64 	%SP;
	.reg .b64 	%SPL;
	.reg .b32 	%r<7>;
	.reg .b64 	%rd<13>;

	mov.u64 	%SPL, __local_depot0;
	cvta.local.u64 	%SP, %SPL;
	ld.param.u64 	%rd1, [_Z10alloc_spinPPi_param_0];
	add.u64 	%rd2, %SP, 0;
	add.u64 	%rd3, %SPL, 0;
	mov.b32 	%r1, 999;
	st.local.u32 	[%rd3], %r1;
	mov.u64 	%rd4, $str;
	cvta.global.u64 	%rd5, %rd4;
	{ // callseq 0, 0
	.param .b64 param0;
	st.param.b64 	[param0], %rd5;
	.param .b64 param1;
	st.param.b64 	[param1], %rd2;
	.param .b32 retval0;
	call.uni (retval0), 
	vprintf, 
	(
	param0, 
	param1
	);
	ld.param.b32 	%r2, [retval0];
	} // callseq 0
	add.u64 	%rd6, %SP, 8;
	add.u64 	%rd7, %SPL, 8;
	cvta.to.global.u64 	%rd8, %rd1;
	ld.global.u64 	%rd9, [%rd8];
	st.local.u64 	[%rd7], %rd9;
	mov.u64 	%rd10, $str$1;
	cvta.global.u64 	%rd11, %rd10;
	{ // callseq 1, 0
	.param .b64 param0;
	st.param.b64 	[param0], %rd11;
	.param .b64 param1;
	st.param.b64 	[param1], %rd6;
	.param .b32 retval0;
	call.uni (retval0), 
	vprintf, 
	(
	param0, 
	param1
	);
	ld.param.b32 	%r4, [retval0];
	} // callseq 1
	ld.global.u64 	%rd12, [%rd8];
	mov.b32 	%r6, 10;
	st.u32 	[%rd12], %r6;
	ret;

}
	// .globl	_Z9read_spinPPi
.visible .entry _Z9read_spinPPi(
	.param .u64 .ptr .align 1 _Z9read_spinPPi_param_0
)
{
	.local .align 8 .b8 	__local_depot1[8];
	.reg .b64 	%SP;
	.reg .b64 	%SPL;
	.reg .b32 	%r<8>;
	.reg .b64 	%rd<13>;

	mov.u64 	%SPL, __local_depot1;
	cvta.local.u64 	%SP, %SPL;
	ld.param.u64 	%rd1, [_Z9read_spinPPi_param_0];
	cvta.to.global.u64 	%rd2, %rd1;
	add.u64 	%rd3, %SP, 0;
	add.u64 	%rd4, %SPL, 0;
	mov.u64 	%rd5, $str$2;
	cvta.global.u64 	%rd6, %rd5;
	{ // callseq 2, 0
	.param .b64 param0;
	st.param.b64 	[param0], %rd6;
	.param .b64 param1;
	st.param.b64 	[param1], 0;
	.param .b32 retval0;
	call.uni (retval0), 
	vprintf, 
	(
	param0, 
	param1
	);
	ld.param.b32 	%r1, [retval0];
	} // callseq 2
	ld.global.u64 	%rd7, [%rd2];
	st.local.u64 	[%rd4], %rd7;
	mov.u64 	%rd8, $str$3;
	cvta.global.u64 	%rd9, %rd8;
	{ // callseq 3, 0
	.param .b64 param0;
	st.param.b64 	[param0], %rd9;
	.param .b64 param1;
	st.param.b64 	[param1], %rd3;
	.param .b32 retval0;
	call.uni (retval0), 
	vprintf, 
	(
	param0, 
	param1
	);
	ld.param.b32 	%r3, [retval0];
	} // callseq 3
	ld.global.u64 	%rd10, [%rd2];
	ld.u32 	%r5, [%rd10];
	st.local.u32 	[%rd4], %r5;
	mov.u64 	%rd11, $str$4;
	cvta.global.u64 	%rd12, %rd11;
	{ // callseq 4, 0
	.param .b64 param0;
	st.param.b64 	[param0], %rd12;
	.param .b64 param1;
	st.param.b64 	[param1], %rd3;
	.param .b32 retval0;
	call.uni (retval0), 
	vprintf, 
	(
	param0, 
	param1
	);
	ld.param.b32 	%r6, [retval0];
	} // callseq 4
	ret;

}


// ===== COMPILED SASS (sm_100) =====

	.target	sm_100

	.elftype	@"ET_EXEC"


//--------------------- .note.nv.tkinfo           --------------------------
	.section	.note.nv.tkinfo,"",@"SHT_NOTE"
	.sectionflags	@"SHF_NOTE_NV_TKINFO"
	.tkinfo
        /*0018*/ 	.word	0x00000002
        /*0030*/ 	.string	""
        /*0030*/ 	.string	"ptxas"
        /*0030*/ 	.string	"Cuda compilation tools, release 13.0, V13.0.88"
        /*0030*/ 	.string	"Build cuda_13.0.r13.0/compiler.36424714_0"
        /*0030*/ 	.string	"-arch sm_100 -m 64 "



//--------------------- .note.nv.cuinfo           --------------------------
	.section	.note.nv.cuinfo,"",@"SHT_NOTE"
	.sectionflags	@"SHF_NOTE_NV_CUINFO"
        /*0018*/ 	.short	0x0002
        /*001a*/ 	.short	0x0064
        /*001c*/ 	.short	0x0082
	.zero		2


//--------------------- .nv.info                  --------------------------
	.section	.nv.info,"",@"SHT_CUDA_INFO"
	.align	4


	//----- nvinfo : EIATTR_REGCOUNT
	.align		4
        /*0000*/ 	.byte	0x04, 0x2f
        /*0002*/ 	.short	(.L_6 - .L_5)
	.align		4
.L_5:
        /*0004*/ 	.word	index@(_Z10alloc_spinPPi)
        /*0008*/ 	.word	0x00000018


	//----- nvinfo : EIATTR_FRAME_SIZE
	.align		4
.L_6:
        /*000c*/ 	.byte	0x04, 0x11
        /*000e*/ 	.short	(.L_8 - .L_7)
	.align		4
.L_7:
        /*0010*/ 	.word	index@(_Z10alloc_spinPPi)
        /*0014*/ 	.word	0x00000010


	//----- nvinfo : EIATTR_REGCOUNT
	.align		4
.L_8:
        /*0018*/ 	.byte	0x04, 0x2f
        /*001a*/ 	.short	(.L_10 - .L_9)
	.align		4
.L_9:
        /*001c*/ 	.word	index@(_Z9read_spinPPi)
        /*0020*/ 	.word	0x00000018


	//----- nvinfo : EIATTR_FRAME_SIZE
	.align		4
.L_10:
        /*0024*/ 	.byte	0x04, 0x11
        /*0026*/ 	.short	(.L_12 - .L_11)
	.align		4
.L_11:
        /*0028*/ 	.word	index@(_Z9read_spinPPi)
        /*002c*/ 	.word	0x00000008


	//----- nvinfo : EIATTR_MIN_STACK_SIZE
	.align		4
.L_12:
        /*0030*/ 	.byte	0x04, 0x12
        /*0032*/ 	.short	(.L_14 - .L_13)
	.align		4
.L_13:
        /*0034*/ 	.word	index@(_Z9read_spinPPi)
        /*0038*/ 	.word	0x00000008


	//----- nvinfo : EIATTR_MIN_STACK_SIZE
	.align		4
.L_14:
        /*003c*/ 	.byte	0x04, 0x12
        /*003e*/ 	.short	(.L_16 - .L_15)
	.align		4
.L_15:
        /*0040*/ 	.word	index@(_Z10alloc_spinPPi)
        /*0044*/ 	.word	0x00000010
.L_16:


//--------------------- .nv.compat                --------------------------
	.section	.nv.compat,"",@"SHT_CUDA_COMPAT_INFO"
	.align	4
        /*0000*/ 	.byte	0x02, 0x09, 0x00, 0x00, 0x02, 0x02, 0x01, 0x00, 0x02, 0x05, 0x05, 0x00, 0x03, 0x07, 0x01, 0x01
        /*0010*/ 	.byte	0x02, 0x03, 0x00, 0x00, 0x02, 0x06, 0x01, 0x00, 0x04, 0x0b, 0x08, 0x00, 0x09, 0x00, 0x00, 0x00
        /*0020*/ 	.byte	0x00, 0x00, 0x00, 0x00


//--------------------- .nv.info._Z9read_spinPPi  --------------------------
	.section	.nv.info._Z9read_spinPPi,"",@"SHT_CUDA_INFO"
	.sectionflags	@""
	.align	4


	//----- nvinfo : EIATTR_CUDA_API_VERSION
	.align		4
        /*0000*/ 	.byte	0x04, 0x37
        /*0002*/ 	.short	(.L_18 - .L_17)
.L_17:
        /*0004*/ 	.word	0x00000082


	//----- nvinfo : EIATTR_KPARAM_INFO
	.align		4
.L_18:
        /*0008*/ 	.byte	0x04, 0x17
        /*000a*/ 	.short	(.L_20 - .L_19)
.L_19:
        /*000c*/ 	.word	0x00000000
        /*0010*/ 	.short	0x0000
        /*0012*/ 	.short	0x0000
        /*0014*/ 	.byte	0x00, 0xf5, 0x21, 0x00


	//----- nvinfo : EIATTR_SPARSE_MMA_MASK
	.align		4
.L_20:
        /*0018*/ 	.byte	0x03, 0x50
        /*001a*/ 	.short	0x0000


	//----- nvinfo : EIATTR_MAXREG_COUNT
	.align		4
        /*001c*/ 	.byte	0x03, 0x1b
        /*001e*/ 	.short	0x00ff


	//----- nvinfo : EIATTR_EXTERNS
	.align		4
        /*0020*/ 	.byte	0x04, 0x0f
        /*0022*/ 	.short	(.L_22 - .L_21)


	//   ....[0]....
	.align		4
.L_21:
        /*0024*/ 	.word	index@(vprintf)


	//----- nvinfo : EIATTR_MERCURY_ISA_VERSION
	.align		4
.L_22:
        /*0028*/ 	.byte	0x03, 0x5f
        /*002a*/ 	.short	0x0101


	//----- nvinfo : EIATTR_VRC_CTA_INIT_COUNT
	.align		4
        /*002c*/ 	.byte	0x02, 0x4a
	.zero		1
	.zero		1


	//----- nvinfo : EIATTR_SYSCALL_OFFSETS
	.align		4
        /*0030*/ 	.byte	0x04, 0x46
        /*0032*/ 	.short	(.L_24 - .L_23)


	//   ....[0]....
.L_23:
        /*0034*/ 	.word	0x000000e0


	//   ....[1]....
        /*0038*/ 	.word	0x00000190


	//   ....[2]....
        /*003c*/ 	.word	0x00000250


	//----- nvinfo : EIATTR_EXIT_INSTR_OFFSETS
	.align		4
.L_24:
        /*0040*/ 	.byte	0x04, 0x1c
        /*0042*/ 	.short	(.L_26 - .L_25)


	//   ....[0]....
.L_25:
        /*0044*/ 	.word	0x00000260


	//----- nvinfo : EIATTR_CBANK_PARAM_SIZE
	.align		4
.L_26:
        /*0048*/ 	.byte	0x03, 0x19
        /*004a*/ 	.short	0x0008


	//----- nvinfo : EIATTR_PARAM_CBANK
	.align		4
        /*004c*/ 	.byte	0x04, 0x0a
        /*004e*/ 	.short	(.L_28 - .L_27)
	.align		4
.L_27:
        /*0050*/ 	.word	index@(.nv.constant0._Z9read_spinPPi)
        /*0054*/ 	.short	0x0380
        /*0056*/ 	.short	0x0008


	//----- nvinfo : EIATTR_SW_WAR
	.align		4
.L_28:
        /*0058*/ 	.byte	0x04, 0x36
        /*005a*/ 	.short	(.L_30 - .L_29)
.L_29:
        /*005c*/ 	.word	0x00000008
.L_30:


//--------------------- .nv.info._Z10alloc_spinPPi --------------------------
	.section	.nv.info._Z10alloc_spinPPi,"",@"SHT_CUDA_INFO"
	.sectionflags	@""
	.align	4


	//----- nvinfo : EIATTR_CUDA_API_VERSION
	.align		4
        /*0000*/ 	.byte	0x04, 0x37
        /*0002*/ 	.short	(.L_32 - .L_31)
.L_31:
        /*0004*/ 	.word	0x00000082


	//----- nvinfo : EIATTR_KPARAM_INFO
	.align		4
.L_32:
        /*0008*/ 	.byte	0x04, 0x17
        /*000a*/ 	.short	(.L_34 - .L_33)
.L_33:
        /*000c*/ 	.word	0x00000000
        /*0010*/ 	.short	0x0000
        /*0012*/ 	.short	0x0000
        /*0014*/ 	.byte	0x00, 0xf5, 0x21, 0x00


	//----- nvinfo : EIATTR_SPARSE_MMA_MASK
	.align		4
.L_34:
        /*0018*/ 	.byte	0x03, 0x50
        /*001a*/ 	.short	0x0000


	//----- nvinfo : EIATTR_MAXREG_COUNT
	.align		4
        /*001c*/ 	.byte	0x03, 0x1b
        /*001e*/ 	.short	0x00ff


	//----- nvinfo : EIATTR_EXTERNS
	.align		4
        /*0020*/ 	.byte	0x04, 0x0f
        /*0022*/ 	.short	(.L_36 - .L_35)


	//   ....[0]....
	.align		4
.L_35:
        /*0024*/ 	.word	index@(vprintf)


	//----- nvinfo : EIATTR_MERCURY_ISA_VERSION
	.align		4
.L_36:
        /*0028*/ 	.byte	0x03, 0x5f
        /*002a*/ 	.short	0x0101


	//----- nvinfo : EIATTR_VRC_CTA_INIT_COUNT
	.align		4
        /*002c*/ 	.byte	0x02, 0x4a
	.zero		1
	.zero		1


	//----- nvinfo : EIATTR_SYSCALL_OFFSETS
	.align		4
        /*0030*/ 	.byte	0x04, 0x46
        /*0032*/ 	.short	(.L_38 - .L_37)


	//   ....[0]....
.L_37:
        /*0034*/ 	.word	0x00000110


	//   ....[1]....
        /*0038*/ 	.word	0x000001c0


	//----- nvinfo : EIATTR_EXIT_INSTR_OFFSETS
	.align		4
.L_38:
        /*003c*/ 	.byte	0x04, 0x1c
        /*003e*/ 	.short	(.L_40 - .L_39)


	//   ....[0]....
.L_39:
        /*0040*/ 	.word	0x00000210


	//----- nvinfo : EIATTR_CBANK_PARAM_SIZE
	.align		4
.L_40:
        /*0044*/ 	.byte	0x03, 0x19
        /*0046*/ 	.short	0x0008


	//----- nvinfo : EIATTR_PARAM_CBANK
	.align		4
        /*0048*/ 	.byte	0x04, 0x0a
        /*004a*/ 	.short	(.L_42 - .L_41)
	.align		4
.L_41:
        /*004c*/ 	.word	index@(.nv.constant0._Z10alloc_spinPPi)
        /*0050*/ 	.short	0x0380
        /*0052*/ 	.short	0x0008


	//----- nvinfo : EIATTR_SW_WAR
	.align		4
.L_42:
        /*0054*/ 	.byte	0x04, 0x36
        /*0056*/ 	.short	(.L_44 - .L_43)
.L_43:
        /*0058*/ 	.word	0x00000008
.L_44:


//--------------------- .nv.callgraph             --------------------------
	.section	.nv.callgraph,"",@"SHT_CUDA_CALLGRAPH"
	.align	4
	.sectionentsize	8
	.align		4
        /*0000*/ 	.word	0x00000000
	.align		4
        /*0004*/ 	.word	0xffffffff
	.align		4
        /*0008*/ 	.word	index@(_Z9read_spinPPi)
	.align		4
        /*000c*/ 	.word	index@(vprintf)
	.align		4
        /*0010*/ 	.word	index@(_Z10alloc_spinPPi)
	.align		4
        /*0014*/ 	.word	index@(vprintf)
	.align		4
        /*0018*/ 	.word	0x00000000
	.align		4
        /*001c*/ 	.word	0xfffffffe
	.align		4
        /*0020*/ 	.word	0x00000000
	.align		4
        /*0024*/ 	.word	0xfffffffd
	.align		4
        /*0028*/ 	.word	0x00000000
	.align		4
        /*002c*/ 	.word	0xfffffffc


//--------------------- .nv.constant4             --------------------------
	.section	.nv.constant4,"a",@progbits
	.align	8
	.align		8
.nv.constant4:
        /*0000*/ 	.dword	vprintf
	.align		8
        /*0008*/ 	.dword	$str
	.align		8
        /*0010*/ 	.dword	$str$1
	.align		8
        /*0018*/ 	.dword	$str$2
	.align		8
        /*0020*/ 	.dword	$str$3
	.align		8
        /*0028*/ 	.dword	$str$4


//--------------------- .text._Z9read_spinPPi     --------------------------
	.section	.text._Z9read_spinPPi,"ax",@progbits
	.align	128
        .global         _Z9read_spinPPi
        .type           _Z9read_spinPPi,@function
        .size           _Z9read_spinPPi,(.L_x_7 - _Z9read_spinPPi)
        .other          _Z9read_spinPPi,@"STO_CUDA_ENTRY STV_DEFAULT"
_Z9read_spinPPi:
.text._Z9read_spinPPi:
[----:B------:R-:W0:Y:S01]  /*0000*/  LDC R1, c[0x0][0x37c] ;  /* 0x0000df00ff017b82 */ /* 0x000e220000000800 */
[----:B------:R-:W-:Y:S01]  /*0010*/  MOV R17, 0x0 ;  /* 0x0000000000117802 */ /* 0x000fe20000000f00 */
[----:B------:R-:W1:Y:S01]  /*0020*/  LDCU UR4, c[0x0][0x2f8] ;  /* 0x00005f00ff0477ac */ /* 0x000e620008000800 */
[----:B0-----:R-:W-:Y:S01]  /*0030*/  VIADD R1, R1, 0xfffffff8 ;  /* 0xfffffff801017836 */ /* 0x001fe20000000000 */
[----:B------:R-:W-:-:S04]  /*0040*/  CS2R R6, SRZ ;  /* 0x0000000000067805 */ /* 0x000fc8000001ff00 */
[----:B------:R0:W2:Y:S01]  /*0050*/  LDC.64 R8, c[0x4][R17] ;  /* 0x0100000011087b82 */ /* 0x0000a20000000a00 */
[----:B------:R-:W3:Y:S01]  /*0060*/  LDCU.64 UR6, c[0x4][0x18] ;  /* 0x01000300ff0677ac */ /* 0x000ee20008000a00 */
[----:B------:R-:W4:Y:S01]  /*0070*/  LDCU UR5, c[0x0][0x2fc] ;  /* 0x00005f80ff0577ac */ /* 0x000f220008000800 */
[----:B------:R-:W0:Y:S01]  /*0080*/  LDCU.64 UR36, c[0x0][0x358] ;  /* 0x00006b00ff2477ac */ /* 0x000e220008000a00 */
[----:B-1----:R-:W-:Y:S01]  /*0090*/  IADD3 R2, P0, PT, R1, UR4, RZ ;  /* 0x0000000401027c10 */ /* 0x002fe2000ff1e0ff */
[----:B---3--:R-:W-:Y:S02]  /*00a0*/  IMAD.U32 R4, RZ, RZ, UR6 ;  /* 0x00000006ff047e24 */ /* 0x008fe4000f8e00ff */
[----:B------:R-:W-:Y:S01]  /*00b0*/  IMAD.U32 R5, RZ, RZ, UR7 ;  /* 0x00000007ff057e24 */ /* 0x000fe2000f8e00ff */
[----:B0---4-:R-:W-:-:S09]  /*00c0*/  IADD3.X R16, PT, PT, RZ, UR5, RZ, P0, !PT ;  /* 0x00000005ff107c10 */ /* 0x011fd200087fe4ff */
[----:B------:R-:W-:-:S07]  /*00d0*/  LEPC R20, `(.L_x_0) ;  /* 0x000000001014794e */ /* 0x000fce0000000000 */
[----:B--2---:R-:W-:Y:S05]  /*00e0*/  CALL.ABS.NOINC R8 ;  /* 0x0000000008007343 */ /* 0x004fea0003c00000 */
.L_x_0:
[----:B------:R-:W0:Y:S01]  /*00f0*/  LDC.64 R8, c[0x0][0x380] ;  /* 0x0000e000ff087b82 */ /* 0x000e220000000a00 */
[----:B------:R-:W1:Y:S01]  /*0100*/  LDCU.64 UR4, c[0x4][0x20] ;  /* 0x01000400ff0477ac */ /* 0x000e620008000a00 */
[----:B0-----:R-:W2:Y:S06]  /*0110*/  LDG.E.64 R8, desc[UR36][R8.64] ;  /* 0x0000002408087981 */ /* 0x001eac000c1e1b00 */
[----:B------:R0:W3:Y:S01]  /*0120*/  LDC.64 R10, c[0x4][R17] ;  /* 0x01000000110a7b82 */ /* 0x0000e20000000a00 */
[----:B-1----:R-:W-:Y:S01]  /*0130*/  IMAD.U32 R4, RZ, RZ, UR4 ;  /* 0x00000004ff047e24 */ /* 0x002fe2000f8e00ff */
[----:B------:R-:W-:Y:S01]  /*0140*/  MOV R6, R2 ;  /* 0x0000000200067202 */ /* 0x000fe20000000f00 */
[----:B------:R-:W-:-:S02]  /*0150*/  IMAD.U32 R5, RZ, RZ, UR5 ;  /* 0x00000005ff057e24 */ /* 0x000fc4000f8e00ff */
[----:B------:R-:W-:Y:S01]  /*0160*/  IMAD.MOV.U32 R7, RZ, RZ, R16 ;  /* 0x000000ffff077224 */ /* 0x000fe200078e0010 */
[----:B--23--:R0:W-:Y:S06]  /*0170*/  STL.64 [R1], R8 ;  /* 0x0000000801007387 */ /* 0x00c1ec0000100a00 */
[----:B------:R-:W-:-:S07]  /*0180*/  LEPC R20, `(.L_x_1) ;  /* 0x000000001014794e */ /* 0x000fce0000000000 */
[----:B0-----:R-:W-:Y:S05]  /*0190*/  CALL.ABS.NOINC R10 ;  /* 0x000000000a007343 */ /* 0x001fea0003c00000 */
.L_x_1:
[----:B------:R-:W0:Y:S01]  /*01a0*/  LDC.64 R10, c[0x0][0x380] ;  /* 0x0000e000ff0a7b82 */ /* 0x000e220000000a00 */
[----:B------:R-:W1:Y:S01]  /*01b0*/  LDCU.64 UR4, c[0x4][0x28] ;  /* 0x01000500ff0477ac */ /* 0x000e620008000a00 */
[----:B0-----:R-:W2:Y:S04]  /*01c0*/  LDG.E.64 R8, desc[UR36][R10.64] ;  /* 0x000000240a087981 */ /* 0x001ea8000c1e1b00 */
[----:B--2---:R-:W2:Y:S02]  /*01d0*/  LD.E R8, desc[UR36][R8.64] ;  /* 0x0000002408087980 */ /* 0x004ea4000c101900 */
[----:B------:R0:W3:Y:S01]  /*01e0*/  LDC.64 R12, c[0x4][R17] ;  /* 0x01000000110c7b82 */ /* 0x0000e20000000a00 */
[----:B-1----:R-:W-:Y:S01]  /*01f0*/  IMAD.U32 R4, RZ, RZ, UR4 ;  /* 0x00000004ff047e24 */ /* 0x002fe2000f8e00ff */
[----:B------:R-:W-:Y:S01]  /*0200*/  MOV R5, UR5 ;  /* 0x0000000500057c02 */ /* 0x000fe20008000f00 */
[----:B------:R-:W-:Y:S01]  /*0210*/  IMAD.MOV.U32 R6, RZ, RZ, R2 ;  /* 0x000000ffff067224 */ /* 0x000fe200078e0002 */
[----:B------:R-:W-:Y:S01]  /*0220*/  MOV R7, R16 ;  /* 0x0000001000077202 */ /* 0x000fe20000000f00 */
[----:B--23--:R0:W-:Y:S06]  /*0230*/  STL [R1], R8 ;  /* 0x0000000801007387 */ /* 0x00c1ec0000100800 */
[----:B------:R-:W-:-:S07]  /*0240*/  LEPC R20, `(.L_x_2) ;  /* 0x000000001014794e */ /* 0x000fce0000000000 */
[----:B0-----:R-:W-:Y:S05]  /*0250*/  CALL.ABS.NOINC R12 ;  /* 0x000000000c007343 */ /* 0x001fea0003c00000 */
.L_x_2:
[----:B------:R-:W-:Y:S05]  /*0260*/  EXIT ;  /* 0x000000000000794d */ /* 0x000fea0003800000 */
.L_x_3:
[----:B------:R-:W-:-:S00]  /*0270*/  BRA `(.L_x_3) ;  /* 0xfffffffc00fc7947 */ /* 0x000fc0000383ffff */
[----:B------:R-:W-:-:S00]  /*0280*/  NOP ;  /* 0x0000000000007918 */ /* 0x000fc00000000000 */
[----:B------:R-:W-:-:S00]  /*0290*/  NOP ;  /* 0x0000000000007918 */ /* 0x000fc00000000000 */
[----:B------:R-:W-:-:S00]  /*02a0*/  NOP ;  /* 0x0000000000007918 */ /* 0x000fc00000000000 */
[----:B------:R-:W-:-:S00]  /*02b0*/  NOP ;  /* 0x0000000000007918 */ /* 0x000fc00000000000 */
[----:B------:R-:W-:-:S00]  /*02c0*/  NOP ;  /* 0x0000000000007918 */ /* 0x000fc00000000000 */
[----:B------:R-:W-:-:S00]  /*02d0*/  NOP ;  /* 0x0000000000007918 */ /* 0x000fc00000000000 */
[----:B------:R-:W-:-:S00]  /*02e0*/  NOP ;  /* 0x0000000000007918 */ /* 0x000fc00000000000 */
[----:B------:R-:W-:-:S00]  /*02f0*/  NOP ;  /* 0x0000000000007918 */ /* 0x000fc00000000000 */
.L_x_7:


//--------------------- .text._Z10alloc_spinPPi   --------------------------
	.section	.text._Z10alloc_spinPPi,"ax",@progbits
	.align	128
        .global         _Z10alloc_spinPPi
        .type           _Z10alloc_spinPPi,@function
        .size           _Z10alloc_spinPPi,(.L_x_8 - _Z10alloc_spinPPi)
        .other          _Z10alloc_spinPPi,@"STO_CUDA_ENTRY STV_DEFAULT"
_Z10alloc_spinPPi:
.text._Z10alloc_spinPPi:
[----:B------:R-:W0:Y:S01]  /*0000*/  LDC R1, c[0x0][0x37c] ;  /* 0x0000df00ff017b82 */ /* 0x000e220000000800 */
[----:B------:R-:W1:Y:S01]  /*0010*/  LDCU UR4, c[0x0][0x2f8] ;  /* 0x00005f00ff0477ac */ /* 0x000e620008000800 */
[----:B0-----:R-:W-:Y:S01]  /*0020*/  VIADD R1, R1, 0xfffffff0 ;  /* 0xfffffff001017836 */ /* 0x001fe20000000000 */
[----:B------:R-:W-:Y:S01]  /*0030*/  MOV R2, 0x0 ;  /* 0x0000000000027802 */ /* 0x000fe20000000f00 */
[----:B------:R-:W-:Y:S01]  /*0040*/  IMAD.MOV.U32 R0, RZ, RZ, 0x3e7 ;  /* 0x000003e7ff007424 */ /* 0x000fe200078e00ff */
[----:B------:R-:W0:Y:S03]  /*0050*/  LDCU UR5, c[0x0][0x2fc] ;  /* 0x00005f80ff0577ac */ /* 0x000e260008000800 */
[----:B------:R2:W3:Y:S01]  /*0060*/  LDC.64 R8, c[0x4][R2] ;  /* 0x0100000002087b82 */ /* 0x0004e20000000a00 */
[----:B------:R2:W-:Y:S01]  /*0070*/  STL [R1], R0 ;  /* 0x0000000001007387 */ /* 0x0005e20000100800 */
[----:B------:R-:W4:Y:S01]  /*0080*/  LDCU.64 UR6, c[0x4][0x8] ;  /* 0x01000100ff0677ac */ /* 0x000f220008000a00 */
[----:B------:R-:W2:Y:S01]  /*0090*/  LDCU.64 UR36, c[0x0][0x358] ;  /* 0x00006b00ff2477ac */ /* 0x000ea20008000a00 */
[----:B-1----:R-:W-:-:S04]  /*00a0*/  IADD3 R16, P0, PT, R1, UR4, RZ ;  /* 0x0000000401107c10 */ /* 0x002fc8000ff1e0ff */
[----:B0-----:R-:W-:Y:S02]  /*00b0*/  IADD3.X R17, PT, PT, RZ, UR5, RZ, P0, !PT ;  /* 0x00000005ff117c10 */ /* 0x001fe400087fe4ff */
[----:B------:R-:W-:Y:S01]  /*00c0*/  MOV R6, R16 ;  /* 0x0000001000067202 */ /* 0x000fe20000000f00 */
[----:B----4-:R-:W-:Y:S02]  /*00d0*/  IMAD.U32 R4, RZ, RZ, UR6 ;  /* 0x00000006ff047e24 */ /* 0x010fe4000f8e00ff */
[----:B------:R-:W-:Y:S02]  /*00e0*/  IMAD.U32 R5, RZ, RZ, UR7 ;  /* 0x00000007ff057e24 */ /* 0x000fe4000f8e00ff */
[----:B--2---:R-:W-:-:S07]  /*00f0*/  IMAD.MOV.U32 R7, RZ, RZ, R17 ;  /* 0x000000ffff077224 */ /* 0x004fce00078e0011 */
[----:B------:R-:W-:-:S07]  /*0100*/  LEPC R20, `(.L_x_4) ;  /* 0x000000001014794e */ /* 0x000fce0000000000 */
[----:B---3--:R-:W-:Y:S05]  /*0110*/  CALL.ABS.NOINC R8 ;  /* 0x0000000008007343 */ /* 0x008fea0003c00000 */
.L_x_4:
[----:B------:R-:W0:Y:S01]  /*0120*/  LDC.64 R8, c[0x0][0x380] ;  /* 0x0000e000ff087b82 */ /* 0x000e220000000a00 */
[----:B------:R-:W1:Y:S01]  /*0130*/  LDCU.64 UR4, c[0x4][0x10] ;  /* 0x01000200ff0477ac */ /* 0x000e620008000a00 */
[----:B0-----:R-:W2:Y:S06]  /*0140*/  LDG.E.64 R8, desc[UR36][R8.64] ;  /* 0x0000002408087981 */ /* 0x001eac000c1e1b00 */
[----:B------:R-:W0:Y:S01]  /*0150*/  LDC.64 R2, c[0x4][R2] ;  /* 0x0100000002027b82 */ /* 0x000e220000000a00 */
[----:B------:R-:W-:Y:S01]  /*0160*/  IADD3 R6, P0, PT, R16, 0x8, RZ ;  /* 0x0000000810067810 */ /* 0x000fe20007f1e0ff */
[----:B-1----:R-:W-:Y:S01]  /*0170*/  IMAD.U32 R4, RZ, RZ, UR4 ;  /* 0x00000004ff047e24 */ /* 0x002fe2000f8e00ff */
[----:B------:R-:W-:-:S03]  /*0180*/  MOV R5, UR5 ;  /* 0x0000000500057c02 */ /* 0x000fc60008000f00 */
[----:B------:R-:W-:Y:S01]  /*0190*/  IMAD.X R7, RZ, RZ, R17, P0 ;  /* 0x000000ffff077224 */ /* 0x000fe200000e0611 */
[----:B0-2---:R1:W-:Y:S07]  /*01a0*/  STL.64 [R1+0x8], R8 ;  /* 0x0000080801007387 */ /* 0x0053ee0000100a00 */
[----:B------:R-:W-:-:S07]  /*01b0*/  LEPC R20, `(.L_x_5) ;  /* 0x000000001014794e */ /* 0x000fce0000000000 */
[----:B-1----:R-:W-:Y:S05]  /*01c0*/  CALL.ABS.NOINC R2 ;  /* 0x0000000002007343 */ /* 0x002fea0003c00000 */
.L_x_5:
[----:B------:R-:W0:Y:S02]  /*01d0*/  LDC.64 R2, c[0x0][0x380] ;  /* 0x0000e000ff027b82 */ /* 0x000e240000000a00 */
[----:B0-----:R-:W2:Y:S01]  /*01e0*/  LDG.E.64 R2, desc[UR36][R2.64] ;  /* 0x0000002402027981 */ /* 0x001ea2000c1e1b00 */
[----:B------:R-:W-:-:S05]  /*01f0*/  HFMA2 R5, -RZ, RZ, 0, 5.9604644775390625e-07 ;  /* 0x0000000aff057431 */ /* 0x000fca00000001ff */
[----:B--2---:R-:W-:Y:S01]  /*0200*/  ST.E desc[UR36][R2.64], R5 ;  /* 0x0000000502007985 */ /* 0x004fe2000c101924 */
[----:B------:R-:W-:Y:S05]  /*0210*/  EXIT ;  /* 0x000000000000794d */ /* 0x000fea0003800000 */
.L_x_6:
        /* <DEDUP_REMOVED lines=14> */
.L_x_8:


//--------------------- .nv.global.init           --------------------------
	.section	.nv.global.init,"aw",@progbits
.nv.global.init:
	.type		$str$4,@object
	.size		$str$4,($str - $str$4)
$str$4:
        /*0000*/ 	.byte	0x69, 0x3a, 0x20, 0x25, 0x64, 0x0a, 0x00
	.type		$str,@object
	.size		$str,($str$3 - $str)
$str:
        /*0007*/ 	.byte	0x47, 0x50, 0x55, 0x61, 0x73, 0x73, 0x65, 0x72, 0x74, 0x3a, 0x20, 0x25, 0x64, 0x0a, 0x00
	.type		$str$3,@object
	.size		$str$3,($str$1 - $str$3)
$str$3:
        /*0016*/ 	.byte	0x2a, 0x73, 0x68, 0x61, 0x72, 0x65, 0x64, 0x5f, 0x70, 0x74, 0x72, 0x3a, 0x20, 0x25, 0x70, 0x0a
        /*0026*/ 	.byte	0x00
	.type		$str$1,@object
	.size		$str$1,($str$2 - $str$1)
$str$1:
        /*0027*/ 	.byte	0x2a, 0x73, 0x68, 0x61, 0x72, 0x65, 0x64, 0x20, 0x70, 0x74, 0x72, 0x20, 0x69, 0x73, 0x20, 0x6e
        /*0037*/ 	.byte	0x6f, 0x77, 0x3a, 0x20, 0x25, 0x70, 0x0a, 0x00
	.type		$str$2,@object
	.size		$str$2,(.L_2 - $str$2)
$str$2:
        /*003f*/ 	.byte	0x41, 0x74, 0x74, 0x65, 0x6d, 0x70, 0x74, 0x69, 0x6e, 0x67, 0x20, 0x74, 0x6f, 0x20, 0x64, 0x65
        /*004f*/ 	.byte	0x72, 0x65, 0x66, 0x65, 0x72, 0x65, 0x6e, 0x63, 0x65, 0x20, 0x73, 0x68, 0x61, 0x72, 0x65, 0x64
        /*005f*/ 	.byte	0x20, 0x70, 0x74, 0x72, 0x20, 0x2d, 0x3e, 0x20, 0x00
.L_2:


//--------------------- .nv.shared.reserved.0     --------------------------
	.section	.nv.shared.reserved.0,"aw",@nobits
	.weak		__nv_reservedSMEM_offset_0_alias
	.size		__nv_reservedSMEM_offset_0_alias, 0, 64
	.other		__nv_reservedSMEM_offset_0_alias,@"STO_CUDA_RESERVED_SHARED STV_DEFAULT"
__nv_reservedSMEM_offset_0_alias:
	.zero		0
	.zero		64


//--------------------- .nv.constant0._Z9read_spinPPi --------------------------
	.section	.nv.constant0._Z9read_spinPPi,"a",@progbits
	.sectionflags	@""
	.align	4
.nv.constant0._Z9read_spinPPi:
	.zero		904


//--------------------- .nv.constant0._Z10alloc_spinPPi --------------------------
	.section	.nv.constant0._Z10alloc_spinPPi,"a",@progbits
	.sectionflags	@""
	.align	4
.nv.constant0._Z10alloc_spinPPi:
	.zero		904


//--------------------- SYMBOLS --------------------------

	.type		.nv.reservedSmem.offset0,@object
	.size		.nv.reservedSmem.offset0,0x4
	.type		vprintf,@function
